	.headerflags	@"EF_CUDA_TEXMODE_UNIFIED EF_CUDA_64BIT_ADDRESS EF_CUDA_ACCELERATORS EF_CUDA_SM90 EF_CUDA_VIRTUAL_SM(EF_CUDA_SM90)"
	.elftype	@"ET_EXEC"


//--------------------- .nv.info                  --------------------------
	.section	.nv.info,"",@"SHT_CUDA_INFO"
	.align	4


	//----- nvinfo : EIATTR_REGCOUNT
	.align		4
        /*0000*/ 	.byte	0x04, 0x2f
        /*0002*/ 	.short	(.L_1 - .L_0)
	.align		4
.L_0:
        /*0004*/ 	.word	index@(triton_poi_fused_max_pool2d_with_indices_6)
        /*0008*/ 	.word	0x00000017


	//----- nvinfo : EIATTR_MIN_STACK_SIZE
	.align		4
.L_1:
        /*000c*/ 	.byte	0x04, 0x12
        /*000e*/ 	.short	(.L_3 - .L_2)
	.align		4
.L_2:
        /*0010*/ 	.word	index@(triton_poi_fused_max_pool2d_with_indices_6)
        /*0014*/ 	.word	0x00000000


	//----- nvinfo : EIATTR_FRAME_SIZE
	.align		4
.L_3:
        /*0018*/ 	.byte	0x04, 0x11
        /*001a*/ 	.short	(.L_5 - .L_4)
	.align		4
.L_4:
        /*001c*/ 	.word	index@(triton_poi_fused_max_pool2d_with_indices_6)
        /*0020*/ 	.word	0x00000000


	//----- nvinfo : EIATTR_MIN_STACK_SIZE
	.align		4
.L_5:
        /*0024*/ 	.byte	0x04, 0x12
        /*0026*/ 	.short	(.L_7 - .L_6)
	.align		4
.L_6:
        /*0028*/ 	.word	index@(triton_poi_fused_max_pool2d_with_indices_6)
        /*002c*/ 	.word	0x00000000
.L_7:


//--------------------- .nv.info.triton_poi_fused_max_pool2d_with_indices_6 --------------------------
	.section	.nv.info.triton_poi_fused_max_pool2d_with_indices_6,"",@"SHT_CUDA_INFO"
	.sectionflags	@""
	.align	4


	//----- nvinfo : EIATTR_CUDA_API_VERSION
	.align		4
        /*0000*/ 	.byte	0x04, 0x37
        /*0002*/ 	.short	(.L_9 - .L_8)
.L_8:
        /*0004*/ 	.word	0x0000007c


	//----- nvinfo : EIATTR_KPARAM_INFO
	.align		4
.L_9:
        /*0008*/ 	.byte	0x04, 0x17
        /*000a*/ 	.short	(.L_11 - .L_10)
.L_10:
        /*000c*/ 	.word	0x00000000
        /*0010*/ 	.short	0x0003
        /*0012*/ 	.short	0x0018
        /*0014*/ 	.byte	0x00, 0xf0, 0x11, 0x00


	//----- nvinfo : EIATTR_KPARAM_INFO
	.align		4
.L_11:
        /*0018*/ 	.byte	0x04, 0x17
        /*001a*/ 	.short	(.L_13 - .L_12)
.L_12:
        /*001c*/ 	.word	0x00000000
        /*0020*/ 	.short	0x0002
        /*0022*/ 	.short	0x0010
        /*0024*/ 	.byte	0x00, 0xf4, 0x21, 0x00


	//----- nvinfo : EIATTR_KPARAM_INFO
	.align		4
.L_13:
        /*0028*/ 	.byte	0x04, 0x17
        /*002a*/ 	.short	(.L_15 - .L_14)
.L_14:
        /*002c*/ 	.word	0x00000000
        /*0030*/ 	.short	0x0001
        /*0032*/ 	.short	0x0008
        /*0034*/ 	.byte	0x00, 0xf4, 0x21, 0x00


	//----- nvinfo : EIATTR_KPARAM_INFO
	.align		4
.L_15:
        /*0038*/ 	.byte	0x04, 0x17
        /*003a*/ 	.short	(.L_17 - .L_16)
.L_16:
        /*003c*/ 	.word	0x00000000
        /*0040*/ 	.short	0x0000
        /*0042*/ 	.short	0x0000
        /*0044*/ 	.byte	0x00, 0xf4, 0x21, 0x00


	//----- nvinfo : EIATTR_SPARSE_MMA_MASK
	.align		4
.L_17:
        /*0048*/ 	.byte	0x03, 0x50
        /*004a*/ 	.short	0x0000


	//----- nvinfo : EIATTR_MAXREG_COUNT
	.align		4
        /*004c*/ 	.byte	0x03, 0x1b
        /*004e*/ 	.short	0x00ff


	//----- nvinfo : EIATTR_EXIT_INSTR_OFFSETS
	.align		4
        /*0050*/ 	.byte	0x04, 0x1c
        /*0052*/ 	.short	(.L_19 - .L_18)


	//   ....[0]....
.L_18:
        /*0054*/ 	.word	0x000004e0


	//   ....[1]....
        /*0058*/ 	.word	0x00000500


	//----- nvinfo : EIATTR_REQNTID
	.align		4
.L_19:
        /*005c*/ 	.byte	0x04, 0x10
        /*005e*/ 	.short	(.L_21 - .L_20)
.L_20:
        /*0060*/ 	.word	0x00000080
        /*0064*/ 	.word	0x00000001
        /*0068*/ 	.word	0x00000001


	//----- nvinfo : EIATTR_CBANK_PARAM_SIZE
	.align		4
.L_21:
        /*006c*/ 	.byte	0x03, 0x19
        /*006e*/ 	.short	0x001c


	//----- nvinfo : EIATTR_PARAM_CBANK
	.align		4
        /*0070*/ 	.byte	0x04, 0x0a
        /*0072*/ 	.short	(.L_23 - .L_22)
	.align		4
.L_22:
        /*0074*/ 	.word	index@(.nv.constant0.triton_poi_fused_max_pool2d_with_indices_6)
        /*0078*/ 	.short	0x0210
        /*007a*/ 	.short	0x001c


	//----- nvinfo : EIATTR_SW_WAR
	.align		4
.L_23:
        /*007c*/ 	.byte	0x04, 0x36
        /*007e*/ 	.short	(.L_25 - .L_24)
.L_24:
        /*0080*/ 	.word	0x00000008
.L_25:


//--------------------- .nv.callgraph             --------------------------
	.section	.nv.callgraph,"",@"SHT_CUDA_CALLGRAPH"
	.align	4
	.sectionentsize	8
	.align		4
        /*0000*/ 	.word	0x00000000
	.align		4
        /*0004*/ 	.word	0xffffffff
	.align		4
        /*0008*/ 	.word	0x00000000
	.align		4
        /*000c*/ 	.word	0xfffffffe
	.align		4
        /*0010*/ 	.word	0x00000000
	.align		4
        /*0014*/ 	.word	0xfffffffd
	.align		4
        /*0018*/ 	.word	0x00000000
	.align		4
        /*001c*/ 	.word	0xfffffffc


//--------------------- .text.triton_poi_fused_max_pool2d_with_indices_6 --------------------------
	.section	.text.triton_poi_fused_max_pool2d_with_indices_6,"ax",@progbits
	.align	128
        .global         triton_poi_fused_max_pool2d_with_indices_6
        .type           triton_poi_fused_max_pool2d_with_indices_6,@function
        .size           triton_poi_fused_max_pool2d_with_indices_6,(.L_x_1 - triton_poi_fused_max_pool2d_with_indices_6)
        .other          triton_poi_fused_max_pool2d_with_indices_6,@"STO_CUDA_ENTRY STV_DEFAULT"
triton_poi_fused_max_pool2d_with_indices_6:
.text.triton_poi_fused_max_pool2d_with_indices_6:
[----:B------:R-:W0:Y:S02]  /*0000*/  LDC R1, c[0x0][0x28] ;  /* 0x00000a00ff017b82 */ /* 0x000e240000000800 */
[----:B------:R-:W1:Y:S01]  /*0010*/  S2R R0, SR_TID.X ;  /* 0x0000000000007919 */ /* 0x000e620000002100 */
[----:B------:R-:W-:Y:S01]  /*0020*/  ULDC.64 UR4, c[0x0][0x208] ;  /* 0x0000820000047ab9 */ /* 0x000fe20000000a00 */
[----:B------:R-:W2:Y:S01]  /*0030*/  S2R R3, SR_CTAID.X ;  /* 0x0000000000037919 */ /* 0x000ea20000002500 */
[----:B------:R-:W-:Y:S01]  /*0040*/  CS2R R18, SRZ ;  /* 0x0000000000127805 */ /* 0x000fe2000001ff00 */
[----:B------:R-:W-:Y:S01]  /*0050*/  IMAD.MOV.U32 R20, RZ, RZ, RZ ;  /* 0x000000ffff147224 */ /* 0x000fe200078e00ff */
[----:B------:R-:W-:Y:S01]  /*0060*/  ULDC.64 UR6, c[0x0][0x220] ;  /* 0x0000880000067ab9 */ /* 0x000fe20000000a00 */
[----:B-1----:R-:W-:Y:S01]  /*0070*/  IMAD.SHL.U32 R0, R0, 0x2, RZ ;  /* 0x0000000200007824 */ /* 0x002fe200078e00ff */
[----:B--2---:R-:W-:-:S04]  /*0080*/  SHF.R.S32.HI R7, RZ, 0x17, R3 ;  /* 0x00000017ff077819 */ /* 0x004fc80000011403 */
[----:B------:R-:W-:Y:S02]  /*0090*/  LOP3.LUT R0, R0, 0xfe, RZ, 0xc0, !PT ;  /* 0x000000fe00007812 */ /* 0x000fe400078ec0ff */
[----:B------:R-:W-:-:S03]  /*00a0*/  SGXT R7, R7, 0x1 ;  /* 0x000000010707781a */ /* 0x000fc60000000200 */
[----:B------:R-:W-:Y:S02]  /*00b0*/  IMAD R0, R3, 0x100, R0 ;  /* 0x0000010003007824 */ /* 0x000fe400078e0200 */
[----:B------:R-:W1:Y:S02]  /*00c0*/  LDC.64 R2, c[0x0][0x210] ;  /* 0x00008400ff027b82 */ /* 0x000e640000000a00 */
[C---:B------:R-:W-:Y:S01]  /*00d0*/  VIADD R4, R0.reuse, 0x1 ;  /* 0x0000000100047836 */ /* 0x040fe20000000000 */
[----:B------:R-:W-:Y:S02]  /*00e0*/  SHF.R.S32.HI R5, RZ, 0x1f, R0 ;  /* 0x0000001fff057819 */ /* 0x000fe40000011400 */
[----:B------:R-:W-:Y:S02]  /*00f0*/  ISETP.GE.AND P0, PT, R0, 0xc00, PT ;  /* 0x00000c000000780c */ /* 0x000fe40003f06270 */
[----:B------:R-:W-:Y:S02]  /*0100*/  LEA.HI R5, R5, R0, RZ, 0x3 ;  /* 0x0000000005057211 */ /* 0x000fe400078f18ff */
[----:B------:R-:W-:-:S03]  /*0110*/  LEA.HI R7, R7, R4, RZ, 0x3 ;  /* 0x0000000407077211 */ /* 0x000fc600078f18ff */
[----:B------:R-:W-:Y:S01]  /*0120*/  IMAD.SHL.U32 R6, R5, 0x4, RZ ;  /* 0x0000000405067824 */ /* 0x000fe200078e00ff */
[----:B------:R-:W-:Y:S02]  /*0130*/  LOP3.LUT R7, R7, 0x7ffffff8, RZ, 0xc0, !PT ;  /* 0x7ffffff807077812 */ /* 0x000fe400078ec0ff */
[----:B------:R-:W-:Y:S02]  /*0140*/  LOP3.LUT R5, R5, 0x7ffffff8, RZ, 0xc0, !PT ;  /* 0x7ffffff805057812 */ /* 0x000fe400078ec0ff */
[----:B------:R-:W-:Y:S01]  /*0150*/  LOP3.LUT R9, R6, 0xffffffe0, RZ, 0xc0, !PT ;  /* 0xffffffe006097812 */ /* 0x000fe200078ec0ff */
[----:B------:R-:W-:Y:S02]  /*0160*/  IMAD.IADD R7, R4, 0x1, -R7 ;  /* 0x0000000104077824 */ /* 0x000fe400078e0a07 */
[----:B------:R-:W-:Y:S02]  /*0170*/  IMAD.IADD R8, R0, 0x1, -R5 ;  /* 0x0000000100087824 */ /* 0x000fe400078e0a05 */
[--C-:B------:R-:W-:Y:S01]  /*0180*/  IMAD R17, R7, 0x2, R9.reuse ;  /* 0x0000000207117824 */ /* 0x100fe200078e0209 */
[----:B------:R-:W-:Y:S01]  /*0190*/  CS2R R6, SRZ ;  /* 0x0000000000067805 */ /* 0x000fe2000001ff00 */
[----:B------:R-:W-:-:S02]  /*01a0*/  IMAD R9, R8, 0x2, R9 ;  /* 0x0000000208097824 */ /* 0x000fc400078e0209 */
[----:B-1----:R-:W-:-:S04]  /*01b0*/  IMAD.WIDE R4, R17, 0x4, R2 ;  /* 0x0000000411047825 */ /* 0x002fc800078e0202 */
[----:B------:R-:W-:Y:S01]  /*01c0*/  VIADD R15, R17, 0x10 ;  /* 0x00000010110f7836 */ /* 0x000fe20000000000 */
[----:B------:R-:W2:Y:S01]  /*01d0*/  @!P0 LDG.E.EL R6, desc[UR4][R4.64] ;  /* 0x0000000404068981 */ /* 0x000ea2000c2e1900 */
[----:B------:R-:W-:-:S03]  /*01e0*/  IMAD.WIDE R10, R9, 0x4, R2 ;  /* 0x00000004090a7825 */ /* 0x000fc600078e0202 */
[----:B------:R1:W2:Y:S01]  /*01f0*/  @!P0 LDG.E.EL R7, desc[UR4][R4.64+0x4] ;  /* 0x0000040404078981 */ /* 0x0002a2000c2e1900 */
[----:B------:R-:W-:Y:S02]  /*0200*/  IMAD.MOV.U32 R8, RZ, RZ, RZ ;  /* 0x000000ffff087224 */ /* 0x000fe400078e00ff */
[--C-:B------:R-:W-:Y:S01]  /*0210*/  IMAD.WIDE R14, R15, 0x4, R2.reuse ;  /* 0x000000040f0e7825 */ /* 0x100fe200078e0202 */
[----:B------:R-:W3:Y:S03]  /*0220*/  @!P0 LDG.E.EL R18, desc[UR4][R10.64] ;  /* 0x000000040a128981 */ /* 0x000ee6000c2e1900 */
[----:B------:R-:W-:Y:S01]  /*0230*/  VIADD R13, R9, 0x10 ;  /* 0x00000010090d7836 */ /* 0x000fe20000000000 */
[----:B------:R-:W3:Y:S03]  /*0240*/  @!P0 LDG.E.EL R20, desc[UR4][R10.64+0x4] ;  /* 0x000004040a148981 */ /* 0x000ee6000c2e1900 */
[----:B------:R-:W-:Y:S01]  /*0250*/  IMAD.WIDE R12, R13, 0x4, R2 ;  /* 0x000000040d0c7825 */ /* 0x000fe200078e0202 */
[----:B------:R-:W4:Y:S03]  /*0260*/  @!P0 LDG.E.EL R8, desc[UR4][R14.64] ;  /* 0x000000040e088981 */ /* 0x000f26000c2e1900 */
[----:B------:R-:W-:Y:S01]  /*0270*/  VIADD R9, R9, 0x11 ;  /* 0x0000001109097836 */ /* 0x000fe20000000000 */
[----:B------:R-:W5:Y:S01]  /*0280*/  @!P0 LDG.E.EL R19, desc[UR4][R12.64] ;  /* 0x000000040c138981 */ /* 0x000f62000c2e1900 */
[----:B-1----:R-:W-:-:S02]  /*0290*/  IMAD.MOV.U32 R4, RZ, RZ, RZ ;  /* 0x000000ffff047224 */ /* 0x002fc400078e00ff */
[----:B------:R-:W-:Y:S02]  /*02a0*/  VIADD R5, R17, 0x11 ;  /* 0x0000001111057836 */ /* 0x000fe40000000000 */
[----:B------:R-:W-:-:S04]  /*02b0*/  IMAD.WIDE R16, R9, 0x4, R2 ;  /* 0x0000000409107825 */ /* 0x000fc800078e0202 */
[----:B------:R-:W-:Y:S01]  /*02c0*/  IMAD.WIDE R2, R5, 0x4, R2 ;  /* 0x0000000405027825 */ /* 0x000fe200078e0202 */
[----:B------:R-:W5:Y:S03]  /*02d0*/  @!P0 LDG.E.EL R4, desc[UR4][R16.64] ;  /* 0x0000000410048981 */ /* 0x000f66000c2e1900 */
[----:B------:R-:W-:-:S06]  /*02e0*/  IMAD.MOV.U32 R5, RZ, RZ, RZ ;  /* 0x000000ffff057224 */ /* 0x000fcc00078e00ff */
[----:B------:R1:W5:Y:S02]  /*02f0*/  @!P0 LDG.E.EL R5, desc[UR4][R2.64] ;  /* 0x0000000402058981 */ /* 0x000364000c2e1900 */
[----:B-1----:R-:W1:Y:S02]  /*0300*/  LDC.64 R2, c[0x0][0x218] ;  /* 0x00008600ff027b82 */ /* 0x002e640000000a00 */
[----:B-1----:R-:W-:Y:S01]  /*0310*/  IMAD.WIDE R2, R0, 0x4, R2 ;  /* 0x0000000400027825 */ /* 0x002fe200078e0202 */
[C---:B--2---:R-:W-:Y:S02]  /*0320*/  FSETP.GT.AND P4, PT, R7.reuse, R6, PT ;  /* 0x000000060700720b */ /* 0x044fe40003f84000 */
[----:B------:R-:W-:Y:S02]  /*0330*/  FSETP.NAN.AND P2, PT, R7, R7, PT ;  /* 0x000000070700720b */ /* 0x000fe40003f48000 */
[----:B---3--:R-:W-:Y:S02]  /*0340*/  FSETP.GT.AND P5, PT, R20, R18, PT ;  /* 0x000000121400720b */ /* 0x008fe40003fa4000 */
[----:B----4-:R-:W-:-:S07]  /*0350*/  FSETP.NAN.AND P1, PT, R8, R8, PT ;  /* 0x000000080800720b */ /* 0x010fce0003f28000 */
[----:B------:R-:W-:Y:S02]  /*0360*/  @!P4 SEL R7, R7, R6, P2 ;  /* 0x000000060707c207 */ /* 0x000fe40001000000 */
[----:B-----5:R-:W-:Y:S02]  /*0370*/  FSETP.NAN.AND P6, PT, R19, R19, PT ;  /* 0x000000131300720b */ /* 0x020fe40003fc8000 */
[C---:B------:R-:W-:Y:S02]  /*0380*/  FSETP.NAN.AND P2, PT, R20.reuse, R20, PT ;  /* 0x000000141400720b */ /* 0x040fe40003f48000 */
[----:B------:R-:W-:Y:S02]  /*0390*/  FSETP.GEU.AND P3, PT, R7, R8, PT ;  /* 0x000000080700720b */ /* 0x000fe40003f6e000 */
[----:B------:R-:W-:Y:S02]  /*03a0*/  @!P5 SEL R20, R20, R18, P2 ;  /* 0x000000121414d207 */ /* 0x000fe40001000000 */
[----:B------:R-:W-:-:S02]  /*03b0*/  @!P1 SEL R8, R8, R7, !P3 ;  /* 0x0000000708089207 */ /* 0x000fc40005800000 */
[----:B------:R-:W-:Y:S02]  /*03c0*/  FSETP.NAN.AND P1, PT, R4, R4, PT ;  /* 0x000000040400720b */ /* 0x000fe40003f28000 */
[----:B------:R-:W-:-:S04]  /*03d0*/  FSETP.GEU.AND P2, PT, R20, R19, PT ;  /* 0x000000131400720b */ /* 0x000fc80003f4e000 */
[----:B------:R-:W-:Y:S02]  /*03e0*/  @!P6 SEL R19, R19, R20, !P2 ;  /* 0x000000141313e207 */ /* 0x000fe40005000000 */
[----:B------:R-:W-:Y:S02]  /*03f0*/  FSETP.NAN.AND P6, PT, R5, R5, PT ;  /* 0x000000050500720b */ /* 0x000fe40003fc8000 */
[----:B------:R-:W-:Y:S02]  /*0400*/  SEL R6, RZ, 0x1, !P5 ;  /* 0x00000001ff067807 */ /* 0x000fe40006800000 */
[----:B------:R-:W-:Y:S02]  /*0410*/  FSETP.GEU.AND P5, PT, R19, R4, PT ;  /* 0x000000041300720b */ /* 0x000fe40003fae000 */
[----:B------:R-:W-:Y:S02]  /*0420*/  SEL R7, RZ, 0x1, !P4 ;  /* 0x00000001ff077807 */ /* 0x000fe40006000000 */
[----:B------:R-:W-:-:S02]  /*0430*/  @!P1 SEL R4, R4, R19, !P5 ;  /* 0x0000001304049207 */ /* 0x000fc40006800000 */
[----:B------:R-:W-:Y:S02]  /*0440*/  FSETP.GEU.AND P1, PT, R8, R5, PT ;  /* 0x000000050800720b */ /* 0x000fe40003f2e000 */
[----:B------:R-:W-:Y:S02]  /*0450*/  SEL R9, R6, 0x2, P2 ;  /* 0x0000000206097807 */ /* 0x000fe40001000000 */
[----:B------:R-:W-:Y:S02]  /*0460*/  SEL R7, R7, 0x2, P3 ;  /* 0x0000000207077807 */ /* 0x000fe40001800000 */
[----:B------:R-:W-:Y:S02]  /*0470*/  @!P6 SEL R5, R5, R8, !P1 ;  /* 0x000000080505e207 */ /* 0x000fe40004800000 */
[----:B------:R-:W-:Y:S02]  /*0480*/  IADD3 R6, P2, R0, UR6, RZ ;  /* 0x0000000600067c10 */ /* 0x000fe4000ff5e0ff */
[----:B------:R-:W-:-:S02]  /*0490*/  SEL R9, R9, 0x3, P5 ;  /* 0x0000000309097807 */ /* 0x000fc40002800000 */
[----:B------:R-:W-:Y:S01]  /*04a0*/  SEL R8, R7, 0x3, P1 ;  /* 0x0000000307087807 */ /* 0x000fe20000800000 */
[----:B------:R1:W-:Y:S01]  /*04b0*/  @!P0 STG.E.64 desc[UR4][R2.64], R4 ;  /* 0x0000000402008986 */ /* 0x0003e2000c101b04 */
[----:B------:R-:W-:-:S03]  /*04c0*/  LEA.HI.X.SX32 R7, R0, UR7, 0x1, P2 ;  /* 0x0000000700077c11 */ /* 0x000fc600090f0eff */
[----:B------:R-:W-:Y:S01]  /*04d0*/  IMAD R9, R8, 0x100, R9 ;  /* 0x0000010008097824 */ /* 0x000fe200078e0209 */
[----:B------:R-:W-:Y:S06]  /*04e0*/  @P0 EXIT ;  /* 0x000000000000094d */ /* 0x000fec0003800000 */
[----:B------:R-:W-:Y:S01]  /*04f0*/  STG.E.U16 desc[UR4][R6.64], R9 ;  /* 0x0000000906007986 */ /* 0x000fe2000c101504 */
[----:B------:R-:W-:Y:S05]  /*0500*/  EXIT ;  /* 0x000000000000794d */ /* 0x000fea0003800000 */
.L_x_0:
[----:B------:R-:W-:-:S00]  /*0510*/  BRA `(.L_x_0) ;  /* 0xfffffffc00fc7947 */ /* 0x000fc0000383ffff */
[----:B------:R-:W-:-:S00]  /*0520*/  NOP ;  /* 0x0000000000007918 */ /* 0x000fc00000000000 */
        /* <DEDUP_REMOVED lines=13> */
.L_x_1:


//--------------------- .nv.constant0.triton_poi_fused_max_pool2d_with_indices_6 --------------------------
	.section	.nv.constant0.triton_poi_fused_max_pool2d_with_indices_6,"a",@progbits
	.sectionflags	@""
	.align	4
.nv.constant0.triton_poi_fused_max_pool2d_with_indices_6:
	.zero		556
